//
// Generated by NVIDIA NVVM Compiler
//
// Compiler Build ID: CL-36424714
// Cuda compilation tools, release 13.0, V13.0.88
// Based on NVVM 20.0.0
//

.version 9.0
.target sm_100
.address_size 64

	// .globl	_Z9getMinGPUPfS_j

.visible .entry _Z9getMinGPUPfS_j(
	.param .u64 .ptr .align 1 _Z9getMinGPUPfS_j_param_0,
	.param .u64 .ptr .align 1 _Z9getMinGPUPfS_j_param_1,
	.param .u32 _Z9getMinGPUPfS_j_param_2
)
{
	.reg .b32 	%f<2>;
	.reg .b64 	%rd<5>;

	ld.param.u64 	%rd1, [_Z9getMinGPUPfS_j_param_0];
	ld.param.u64 	%rd2, [_Z9getMinGPUPfS_j_param_1];
	cvta.to.global.u64 	%rd3, %rd2;
	cvta.to.global.u64 	%rd4, %rd1;
	ld.global.f32 	%f1, [%rd4];
	st.global.f32 	[%rd3], %f1;
	ret;

}


// ===== COMPILED SASS (sm_100) =====

	.target	sm_100

	.elftype	@"ET_EXEC"


//--------------------- .note.nv.tkinfo           --------------------------
	.section	.note.nv.tkinfo,"",@"SHT_NOTE"
	.sectionflags	@"SHF_NOTE_NV_TKINFO"
	.tkinfo
        /*0018*/ 	.word	0x00000002
        /*0030*/ 	.string	""
        /*0030*/ 	.string	"ptxas"
        /*0030*/ 	.string	"Cuda compilation tools, release 13.0, V13.0.88"
        /*0030*/ 	.string	"Build cuda_13.0.r13.0/compiler.36424714_0"
        /*0030*/ 	.string	"-arch sm_100 -m 64 "



//--------------------- .note.nv.cuinfo           --------------------------
	.section	.note.nv.cuinfo,"",@"SHT_NOTE"
	.sectionflags	@"SHF_NOTE_NV_CUINFO"
        /*0018*/ 	.short	0x0002
        /*001a*/ 	.short	0x0064
        /*001c*/ 	.short	0x0082
	.zero		2


//--------------------- .nv.info                  --------------------------
	.section	.nv.info,"",@"SHT_CUDA_INFO"
	.align	4


	//----- nvinfo : EIATTR_REGCOUNT
	.align		4
        /*0000*/ 	.byte	0x04, 0x2f
        /*0002*/ 	.short	(.L_1 - .L_0)
	.align		4
.L_0:
        /*0004*/ 	.word	index@(_Z9getMinGPUPfS_j)
        /*0008*/ 	.word	0x00000008


	//----- nvinfo : EIATTR_FRAME_SIZE
	.align		4
.L_1:
        /*000c*/ 	.byte	0x04, 0x11
        /*000e*/ 	.short	(.L_3 - .L_2)
	.align		4
.L_2:
        /*0010*/ 	.word	index@(_Z9getMinGPUPfS_j)
        /*0014*/ 	.word	0x00000000


	//----- nvinfo : EIATTR_MIN_STACK_SIZE
	.align		4
.L_3:
        /*0018*/ 	.byte	0x04, 0x12
        /*001a*/ 	.short	(.L_5 - .L_4)
	.align		4
.L_4:
        /*001c*/ 	.word	index@(_Z9getMinGPUPfS_j)
        /*0020*/ 	.word	0x00000000
.L_5:


//--------------------- .nv.compat                --------------------------
	.section	.nv.compat,"",@"SHT_CUDA_COMPAT_INFO"
	.align	4
        /*0000*/ 	.byte	0x02, 0x09, 0x00, 0x00, 0x02, 0x02, 0x01, 0x00, 0x02, 0x05, 0x05, 0x00, 0x03, 0x07, 0x01, 0x01
        /*0010*/ 	.byte	0x02, 0x03, 0x00, 0x00, 0x02, 0x06, 0x01, 0x00, 0x04, 0x0b, 0x08, 0x00, 0x09, 0x00, 0x00, 0x00
        /*0020*/ 	.byte	0x00, 0x00, 0x00, 0x00


//--------------------- .nv.info._Z9getMinGPUPfS_j --------------------------
	.section	.nv.info._Z9getMinGPUPfS_j,"",@"SHT_CUDA_INFO"
	.sectionflags	@""
	.align	4


	//----- nvinfo : EIATTR_CUDA_API_VERSION
	.align		4
        /*0000*/ 	.byte	0x04, 0x37
        /*0002*/ 	.short	(.L_7 - .L_6)
.L_6:
        /*0004*/ 	.word	0x00000082


	//----- nvinfo : EIATTR_KPARAM_INFO
	.align		4
.L_7:
        /*0008*/ 	.byte	0x04, 0x17
        /*000a*/ 	.short	(.L_9 - .L_8)
.L_8:
        /*000c*/ 	.word	0x00000000
        /*0010*/ 	.short	0x0002
        /*0012*/ 	.short	0x0010
        /*0014*/ 	.byte	0x00, 0xf0, 0x11, 0x00


	//----- nvinfo : EIATTR_KPARAM_INFO
	.align		4
.L_9:
        /*0018*/ 	.byte	0x04, 0x17
        /*001a*/ 	.short	(.L_11 - .L_10)
.L_10:
        /*001c*/ 	.word	0x00000000
        /*0020*/ 	.short	0x0001
        /*0022*/ 	.short	0x0008
        /*0024*/ 	.byte	0x00, 0xf5, 0x21, 0x00


	//----- nvinfo : EIATTR_KPARAM_INFO
	.align		4
.L_11:
        /*0028*/ 	.byte	0x04, 0x17
        /*002a*/ 	.short	(.L_13 - .L_12)
.L_12:
        /*002c*/ 	.word	0x00000000
        /*0030*/ 	.short	0x0000
        /*0032*/ 	.short	0x0000
        /*0034*/ 	.byte	0x00, 0xf5, 0x21, 0x00


	//----- nvinfo : EIATTR_SPARSE_MMA_MASK
	.align		4
.L_13:
        /*0038*/ 	.byte	0x03, 0x50
        /*003a*/ 	.short	0x0000


	//----- nvinfo : EIATTR_MAXREG_COUNT
	.align		4
        /*003c*/ 	.byte	0x03, 0x1b
        /*003e*/ 	.short	0x00ff


	//----- nvinfo : EIATTR_MERCURY_ISA_VERSION
	.align		4
        /*0040*/ 	.byte	0x03, 0x5f
        /*0042*/ 	.short	0x0101


	//----- nvinfo : EIATTR_VRC_CTA_INIT_COUNT
	.align		4
        /*0044*/ 	.byte	0x02, 0x4a
	.zero		1
	.zero		1


	//----- nvinfo : EIATTR_EXIT_INSTR_OFFSETS
	.align		4
        /*0048*/ 	.byte	0x04, 0x1c
        /*004a*/ 	.short	(.L_15 - .L_14)


	//   ....[0]....
.L_14:
        /*004c*/ 	.word	0x00000060


	//----- nvinfo : EIATTR_CBANK_PARAM_SIZE
	.align		4
.L_15:
        /*0050*/ 	.byte	0x03, 0x19
        /*0052*/ 	.short	0x0014


	//----- nvinfo : EIATTR_PARAM_CBANK
	.align		4
        /*0054*/ 	.byte	0x04, 0x0a
        /*0056*/ 	.short	(.L_17 - .L_16)
	.align		4
.L_16:
        /*0058*/ 	.word	index@(.nv.constant0._Z9getMinGPUPfS_j)
        /*005c*/ 	.short	0x0380
        /*005e*/ 	.short	0x0014


	//----- nvinfo : EIATTR_SW_WAR
	.align		4
.L_17:
        /*0060*/ 	.byte	0x04, 0x36
        /*0062*/ 	.short	(.L_19 - .L_18)
.L_18:
        /*0064*/ 	.word	0x00000008
.L_19:


//--------------------- .nv.callgraph             --------------------------
	.section	.nv.callgraph,"",@"SHT_CUDA_CALLGRAPH"
	.align	4
	.sectionentsize	8
	.align		4
        /*0000*/ 	.word	0x00000000
	.align		4
        /*0004*/ 	.word	0xffffffff
	.align		4
        /*0008*/ 	.word	0x00000000
	.align		4
        /*000c*/ 	.word	0xfffffffe
	.align		4
        /*0010*/ 	.word	0x00000000
	.align		4
        /*0014*/ 	.word	0xfffffffd
	.align		4
        /*0018*/ 	.word	0x00000000
	.align		4
        /*001c*/ 	.word	0xfffffffc


//--------------------- .text._Z9getMinGPUPfS_j   --------------------------
	.section	.text._Z9getMinGPUPfS_j,"ax",@progbits
	.align	128
        .global         _Z9getMinGPUPfS_j
        .type           _Z9getMinGPUPfS_j,@function
        .size           _Z9getMinGPUPfS_j,(.L_x_1 - _Z9getMinGPUPfS_j)
        .other          _Z9getMinGPUPfS_j,@"STO_CUDA_ENTRY STV_DEFAULT"
_Z9getMinGPUPfS_j:
.text._Z9getMinGPUPfS_j:
[----:B------:R-:W-:Y:S08]  /*0000*/  LDC R1, c[0x0][0x37c] ;  /* 0x0000df00ff017b82 */ /* 0x000ff00000000800 */
[----:B------:R-:W0:Y:S01]  /*0010*/  LDC.64 R2, c[0x0][0x380] ;  /* 0x0000e000ff027b82 */ /* 0x000e220000000a00 */
[----:B------:R-:W0:Y:S02]  /*0020*/  LDCU.64 UR4, c[0x0][0x358] ;  /* 0x00006b00ff0477ac */ /* 0x000e240008000a00 */
[----:B0-----:R-:W2:Y:S05]  /*0030*/  LDG.E R3, desc[UR4][R2.64] ;  /* 0x0000000402037981 */ /* 0x001eaa000c1e1900 */
[----:B------:R-:W2:Y:S02]  /*0040*/  LDC.64 R4, c[0x0][0x388] ;  /* 0x0000e200ff047b82 */ /* 0x000ea40000000a00 */
[----:B--2---:R-:W-:Y:S01]  /*0050*/  STG.E desc[UR4][R4.64], R3 ;  /* 0x0000000304007986 */ /* 0x004fe2000c101904 */
[----:B------:R-:W-:Y:S05]  /*0060*/  EXIT ;  /* 0x000000000000794d */ /* 0x000fea0003800000 */
.L_x_0:
[----:B------:R-:W-:-:S00]  /*0070*/  BRA `(.L_x_0) ;  /* 0xfffffffc00fc7947 */ /* 0x000fc0000383ffff */
[----:B------:R-:W-:-:S00]  /*0080*/  NOP ;  /* 0x0000000000007918 */ /* 0x000fc00000000000 */
[----:B------:R-:W-:-:S00]  /*0090*/  NOP ;  /* 0x0000000000007918 */ /* 0x000fc00000000000 */
[----:B------:R-:W-:-:S00]  /*00a0*/  NOP ;  /* 0x0000000000007918 */ /* 0x000fc00000000000 */
[----:B------:R-:W-:-:S00]  /*00b0*/  NOP ;  /* 0x0000000000007918 */ /* 0x000fc00000000000 */
[----:B------:R-:W-:-:S00]  /*00c0*/  NOP ;  /* 0x0000000000007918 */ /* 0x000fc00000000000 */
[----:B------:R-:W-:-:S00]  /*00d0*/  NOP ;  /* 0x0000000000007918 */ /* 0x000fc00000000000 */
[----:B------:R-:W-:-:S00]  /*00e0*/  NOP ;  /* 0x0000000000007918 */ /* 0x000fc00000000000 */
[----:B------:R-:W-:-:S00]  /*00f0*/  NOP ;  /* 0x0000000000007918 */ /* 0x000fc00000000000 */
.L_x_1:


//--------------------- .nv.shared.reserved.0     --------------------------
	.section	.nv.shared.reserved.0,"aw",@nobits
	.weak		__nv_reservedSMEM_offset_0_alias
	.size		__nv_reservedSMEM_offset_0_alias, 0, 64
	.other		__nv_reservedSMEM_offset_0_alias,@"STO_CUDA_RESERVED_SHARED STV_DEFAULT"
__nv_reservedSMEM_offset_0_alias:
	.zero		0
	.zero		64


//--------------------- .nv.constant0._Z9getMinGPUPfS_j --------------------------
	.section	.nv.constant0._Z9getMinGPUPfS_j,"a",@progbits
	.sectionflags	@""
	.align	4
.nv.constant0._Z9getMinGPUPfS_j:
	.zero		916


//--------------------- SYMBOLS --------------------------

	.type		.nv.reservedSmem.offset0,@object
	.size		.nv.reservedSmem.offset0,0x4
